	.headerflags	@"EF_CUDA_TEXMODE_UNIFIED EF_CUDA_64BIT_ADDRESS EF_CUDA_ACCELERATORS EF_CUDA_SM90 EF_CUDA_VIRTUAL_SM(EF_CUDA_SM90)"
	.elftype	@"ET_EXEC"


//--------------------- .nv.info                  --------------------------
	.section	.nv.info,"",@"SHT_CUDA_INFO"
	.align	4


	//----- nvinfo : EIATTR_REGCOUNT
	.align		4
        /*0000*/ 	.byte	0x04, 0x2f
        /*0002*/ 	.short	(.L_4 - .L_3)
	.align		4
.L_3:
        /*0004*/ 	.word	index@(triton_red_fused__to_copy_add_div_embedding_dense_backward_mul_pow_sum_13)
        /*0008*/ 	.word	0x00000020


	//----- nvinfo : EIATTR_MIN_STACK_SIZE
	.align		4
.L_4:
        /*000c*/ 	.byte	0x04, 0x12
        /*000e*/ 	.short	(.L_6 - .L_5)
	.align		4
.L_5:
        /*0010*/ 	.word	index@(triton_red_fused__to_copy_add_div_embedding_dense_backward_mul_pow_sum_13)
        /*0014*/ 	.word	0x00000000


	//----- nvinfo : EIATTR_FRAME_SIZE
	.align		4
.L_6:
        /*0018*/ 	.byte	0x04, 0x11
        /*001a*/ 	.short	(.L_8 - .L_7)
	.align		4
.L_7:
        /*001c*/ 	.word	index@(triton_red_fused__to_copy_add_div_embedding_dense_backward_mul_pow_sum_13)
        /*0020*/ 	.word	0x00000000


	//----- nvinfo : EIATTR_MIN_STACK_SIZE
	.align		4
.L_8:
        /*0024*/ 	.byte	0x04, 0x12
        /*0026*/ 	.short	(.L_10 - .L_9)
	.align		4
.L_9:
        /*0028*/ 	.word	index@(triton_red_fused__to_copy_add_div_embedding_dense_backward_mul_pow_sum_13)
        /*002c*/ 	.word	0x00000000
.L_10:


//--------------------- .nv.info.triton_red_fused__to_copy_add_div_embedding_dense_backward_mul_pow_sum_13 --------------------------
	.section	.nv.info.triton_red_fused__to_copy_add_div_embedding_dense_backward_mul_pow_sum_13,"",@"SHT_CUDA_INFO"
	.sectionflags	@""
	.align	4


	//----- nvinfo : EIATTR_CUDA_API_VERSION
	.align		4
        /*0000*/ 	.byte	0x04, 0x37
        /*0002*/ 	.short	(.L_12 - .L_11)
.L_11:
        /*0004*/ 	.word	0x0000007c


	//----- nvinfo : EIATTR_KPARAM_INFO
	.align		4
.L_12:
        /*0008*/ 	.byte	0x04, 0x17
        /*000a*/ 	.short	(.L_14 - .L_13)
.L_13:
        /*000c*/ 	.word	0x00000000
        /*0010*/ 	.short	0x000b
        /*0012*/ 	.short	0x0050
        /*0014*/ 	.byte	0x00, 0xf4, 0x21, 0x00


	//----- nvinfo : EIATTR_KPARAM_INFO
	.align		4
.L_14:
        /*0018*/ 	.byte	0x04, 0x17
        /*001a*/ 	.short	(.L_16 - .L_15)
.L_15:
        /*001c*/ 	.word	0x00000000
        /*0020*/ 	.short	0x000a
        /*0022*/ 	.short	0x004c
        /*0024*/ 	.byte	0x00, 0xf0, 0x11, 0x00


	//----- nvinfo : EIATTR_KPARAM_INFO
	.align		4
.L_16:
        /*0028*/ 	.byte	0x04, 0x17
        /*002a*/ 	.short	(.L_18 - .L_17)
.L_17:
        /*002c*/ 	.word	0x00000000
        /*0030*/ 	.short	0x0009
        /*0032*/ 	.short	0x0048
        /*0034*/ 	.byte	0x00, 0xf0, 0x11, 0x00


	//----- nvinfo : EIATTR_KPARAM_INFO
	.align		4
.L_18:
        /*0038*/ 	.byte	0x04, 0x17
        /*003a*/ 	.short	(.L_20 - .L_19)
.L_19:
        /*003c*/ 	.word	0x00000000
        /*0040*/ 	.short	0x0008
        /*0042*/ 	.short	0x0040
        /*0044*/ 	.byte	0x00, 0xf4, 0x21, 0x00


	//----- nvinfo : EIATTR_KPARAM_INFO
	.align		4
.L_20:
        /*0048*/ 	.byte	0x04, 0x17
        /*004a*/ 	.short	(.L_22 - .L_21)
.L_21:
        /*004c*/ 	.word	0x00000000
        /*0050*/ 	.short	0x0007
        /*0052*/ 	.short	0x0038
        /*0054*/ 	.byte	0x00, 0xf4, 0x21, 0x00


	//----- nvinfo : EIATTR_KPARAM_INFO
	.align		4
.L_22:
        /*0058*/ 	.byte	0x04, 0x17
        /*005a*/ 	.short	(.L_24 - .L_23)
.L_23:
        /*005c*/ 	.word	0x00000000
        /*0060*/ 	.short	0x0006
        /*0062*/ 	.short	0x0030
        /*0064*/ 	.byte	0x00, 0xf4, 0x21, 0x00


	//----- nvinfo : EIATTR_KPARAM_INFO
	.align		4
.L_24:
        /*0068*/ 	.byte	0x04, 0x17
        /*006a*/ 	.short	(.L_26 - .L_25)
.L_25:
        /*006c*/ 	.word	0x00000000
        /*0070*/ 	.short	0x0005
        /*0072*/ 	.short	0x0028
        /*0074*/ 	.byte	0x00, 0xf4, 0x21, 0x00


	//----- nvinfo : EIATTR_KPARAM_INFO
	.align		4
.L_26:
        /*0078*/ 	.byte	0x04, 0x17
        /*007a*/ 	.short	(.L_28 - .L_27)
.L_27:
        /*007c*/ 	.word	0x00000000
        /*0080*/ 	.short	0x0004
        /*0082*/ 	.short	0x0020
        /*0084*/ 	.byte	0x00, 0xf4, 0x21, 0x00


	//----- nvinfo : EIATTR_KPARAM_INFO
	.align		4
.L_28:
        /*0088*/ 	.byte	0x04, 0x17
        /*008a*/ 	.short	(.L_30 - .L_29)
.L_29:
        /*008c*/ 	.word	0x00000000
        /*0090*/ 	.short	0x0003
        /*0092*/ 	.short	0x0018
        /*0094*/ 	.byte	0x00, 0xf4, 0x21, 0x00


	//----- nvinfo : EIATTR_KPARAM_INFO
	.align		4
.L_30:
        /*0098*/ 	.byte	0x04, 0x17
        /*009a*/ 	.short	(.L_32 - .L_31)
.L_31:
        /*009c*/ 	.word	0x00000000
        /*00a0*/ 	.short	0x0002
        /*00a2*/ 	.short	0x0010
        /*00a4*/ 	.byte	0x00, 0xf4, 0x21, 0x00


	//----- nvinfo : EIATTR_KPARAM_INFO
	.align		4
.L_32:
        /*00a8*/ 	.byte	0x04, 0x17
        /*00aa*/ 	.short	(.L_34 - .L_33)
.L_33:
        /*00ac*/ 	.word	0x00000000
        /*00b0*/ 	.short	0x0001
        /*00b2*/ 	.short	0x0008
        /*00b4*/ 	.byte	0x00, 0xf4, 0x21, 0x00


	//----- nvinfo : EIATTR_KPARAM_INFO
	.align		4
.L_34:
        /*00b8*/ 	.byte	0x04, 0x17
        /*00ba*/ 	.short	(.L_36 - .L_35)
.L_35:
        /*00bc*/ 	.word	0x00000000
        /*00c0*/ 	.short	0x0000
        /*00c2*/ 	.short	0x0000
        /*00c4*/ 	.byte	0x00, 0xf4, 0x21, 0x00


	//----- nvinfo : EIATTR_SPARSE_MMA_MASK
	.align		4
.L_36:
        /*00c8*/ 	.byte	0x03, 0x50
        /*00ca*/ 	.short	0x0000


	//----- nvinfo : EIATTR_MAXREG_COUNT
	.align		4
        /*00cc*/ 	.byte	0x03, 0x1b
        /*00ce*/ 	.short	0x00ff


	//----- nvinfo : EIATTR_EXTERNS
	.align		4
        /*00d0*/ 	.byte	0x04, 0x0f
        /*00d2*/ 	.short	(.L_38 - .L_37)


	//   ....[0]....
	.align		4
.L_37:
        /*00d4*/ 	.word	index@(__assertfail)


	//----- nvinfo : EIATTR_COOP_GROUP_MASK_REGIDS
	.align		4
.L_38:
        /*00d8*/ 	.byte	0x04, 0x29
        /*00da*/ 	.short	(.L_40 - .L_39)


	//   ....[0]....
.L_39:
        /*00dc*/ 	.word	0xffffffff


	//   ....[1]....
        /*00e0*/ 	.word	0xffffffff


	//   ....[2]....
        /*00e4*/ 	.word	0xffffffff


	//----- nvinfo : EIATTR_COOP_GROUP_INSTR_OFFSETS
	.align		4
.L_40:
        /*00e8*/ 	.byte	0x04, 0x28
        /*00ea*/ 	.short	(.L_42 - .L_41)


	//   ....[0]....
.L_41:
        /*00ec*/ 	.word	0x00001150


	//   ....[1]....
        /*00f0*/ 	.word	0x00001210


	//   ....[2]....
        /*00f4*/ 	.word	0x00001270


	//----- nvinfo : EIATTR_SYSCALL_OFFSETS
	.align		4
.L_42:
        /*00f8*/ 	.byte	0x04, 0x46
        /*00fa*/ 	.short	(.L_44 - .L_43)


	//   ....[0]....
.L_43:
        /*00fc*/ 	.word	0x000017f0


	//----- nvinfo : EIATTR_EXIT_INSTR_OFFSETS
	.align		4
.L_44:
        /*0100*/ 	.byte	0x04, 0x1c
        /*0102*/ 	.short	(.L_46 - .L_45)


	//   ....[0]....
.L_45:
        /*0104*/ 	.word	0x000016f0


	//----- nvinfo : EIATTR_REQNTID
	.align		4
.L_46:
        /*0108*/ 	.byte	0x04, 0x10
        /*010a*/ 	.short	(.L_48 - .L_47)
.L_47:
        /*010c*/ 	.word	0x00000040
        /*0110*/ 	.word	0x00000001
        /*0114*/ 	.word	0x00000001


	//----- nvinfo : EIATTR_CRS_STACK_SIZE
	.align		4
.L_48:
        /*0118*/ 	.byte	0x04, 0x1e
        /*011a*/ 	.short	(.L_50 - .L_49)
.L_49:
        /*011c*/ 	.word	0x00000000


	//----- nvinfo : EIATTR_CBANK_PARAM_SIZE
	.align		4
.L_50:
        /*0120*/ 	.byte	0x03, 0x19
        /*0122*/ 	.short	0x0058


	//----- nvinfo : EIATTR_PARAM_CBANK
	.align		4
        /*0124*/ 	.byte	0x04, 0x0a
        /*0126*/ 	.short	(.L_52 - .L_51)
	.align		4
.L_51:
        /*0128*/ 	.word	index@(.nv.constant0.triton_red_fused__to_copy_add_div_embedding_dense_backward_mul_pow_sum_13)
        /*012c*/ 	.short	0x0210
        /*012e*/ 	.short	0x0058


	//----- nvinfo : EIATTR_SW_WAR
	.align		4
.L_52:
        /*0130*/ 	.byte	0x04, 0x36
        /*0132*/ 	.short	(.L_54 - .L_53)
.L_53:
        /*0134*/ 	.word	0x00000008
.L_54:


//--------------------- .nv.callgraph             --------------------------
	.section	.nv.callgraph,"",@"SHT_CUDA_CALLGRAPH"
	.align	4
	.sectionentsize	8
	.align		4
        /*0000*/ 	.word	0x00000000
	.align		4
        /*0004*/ 	.word	0xffffffff
	.align		4
        /*0008*/ 	.word	index@(triton_red_fused__to_copy_add_div_embedding_dense_backward_mul_pow_sum_13)
	.align		4
        /*000c*/ 	.word	index@(__assertfail)
	.align		4
        /*0010*/ 	.word	0x00000000
	.align		4
        /*0014*/ 	.word	0xfffffffe
	.align		4
        /*0018*/ 	.word	0x00000000
	.align		4
        /*001c*/ 	.word	0xfffffffd
	.align		4
        /*0020*/ 	.word	0x00000000
	.align		4
        /*0024*/ 	.word	0xfffffffc


//--------------------- .nv.constant4             --------------------------
	.section	.nv.constant4,"a",@progbits
	.align	8
	.align		8
.nv.constant4:
        /*0000*/ 	.dword	__assertfail
	.align		8
        /*0008*/ 	.dword	assertFunc_0
	.align		8
        /*0010*/ 	.dword	assertFile_0
	.align		8
        /*0018*/ 	.dword	assertMessage_0


//--------------------- .text.triton_red_fused__to_copy_add_div_embedding_dense_backward_mul_pow_sum_13 --------------------------
	.section	.text.triton_red_fused__to_copy_add_div_embedding_dense_backward_mul_pow_sum_13,"ax",@progbits
	.sectionflags	@"SHF_BARRIERS=1"
	.align	128
        .global         triton_red_fused__to_copy_add_div_embedding_dense_backward_mul_pow_sum_13
        .type           triton_red_fused__to_copy_add_div_embedding_dense_backward_mul_pow_sum_13,@function
        .size           triton_red_fused__to_copy_add_div_embedding_dense_backward_mul_pow_sum_13,(.L_x_9 - triton_red_fused__to_copy_add_div_embedding_dense_backward_mul_pow_sum_13)
        .other          triton_red_fused__to_copy_add_div_embedding_dense_backward_mul_pow_sum_13,@"STO_CUDA_ENTRY STV_DEFAULT"
triton_red_fused__to_copy_add_div_embedding_dense_backward_mul_pow_sum_13:
.text.triton_red_fused__to_copy_add_div_embedding_dense_backward_mul_pow_sum_13:
[----:B------:R-:W0:Y:S02]  /*0000*/  LDC R1, c[0x0][0x28] ;  /* 0x00000a00ff017b82 */ /* 0x000e240000000800 */
[----:B------:R-:W1:Y:S01]  /*0010*/  S2R R5, SR_TID.X ;  /* 0x0000000000057919 */ /* 0x000e620000002100 */
[----:B------:R-:W2:Y:S01]  /*0020*/  S2UR UR4, SR_CTAID.X ;  /* 0x00000000000479c3 */ /* 0x000ea20000002500 */
[----:B------:R-:W-:Y:S01]  /*0030*/  ULDC UR6, c[0x0][0x258] ;  /* 0x0000960000067ab9 */ /* 0x000fe20000000800 */
[----:B------:R-:W-:Y:S01]  /*0040*/  BSSY B0, `(.L_x_0) ;  /* 0x000010c000007945 */ /* 0x000fe20003800000 */
[----:B--2---:R-:W-:Y:S01]  /*0050*/  USHF.L.U32 UR4, UR4, 0x2, URZ ;  /* 0x0000000204047899 */ /* 0x004fe2000800063f */
[----:B-1----:R-:W-:Y:S02]  /*0060*/  SHF.R.U32.HI R6, RZ, 0x3, R5 ;  /* 0x00000003ff067819 */ /* 0x002fe40000011605 */
[----:B------:R-:W-:Y:S02]  /*0070*/  LOP3.LUT R3, R5, 0x7, RZ, 0xc0, !PT ;  /* 0x0000000705037812 */ /* 0x000fe400078ec0ff */
[----:B------:R-:W-:Y:S02]  /*0080*/  SGXT.U32 R6, R6, 0x2 ;  /* 0x000000020606781a */ /* 0x000fe40000000000 */
[----:B------:R-:W-:-:S02]  /*0090*/  SHF.L.U32 R4, R3, 0x1, RZ ;  /* 0x0000000103047819 */ /* 0x000fc400000006ff */
[----:B------:R-:W-:Y:S01]  /*00a0*/  LOP3.LUT R6, R6, UR4, RZ, 0xfc, !PT ;  /* 0x0000000406067c12 */ /* 0x000fe2000f8efcff */
[----:B------:R-:W-:-:S03]  /*00b0*/  ULDC.64 UR4, c[0x0][0x208] ;  /* 0x0000820000047ab9 */ /* 0x000fc60000000a00 */
[C---:B------:R-:W-:Y:S02]  /*00c0*/  ISETP.GE.AND P3, PT, R6.reuse, UR6, PT ;  /* 0x0000000606007c0c */ /* 0x040fe4000bf66270 */
[----:B------:R-:W-:-:S11]  /*00d0*/  LEA R0, R6, R3, 0xc ;  /* 0x0000000306007211 */ /* 0x000fd600078e60ff */
[----:B------:R-:W-:Y:S01]  /*00e0*/  @P3 MOV R28, RZ ;  /* 0x000000ff001c3202 */ /* 0x000fe20000000f00 */
[----:B------:R-:W-:Y:S06]  /*00f0*/  @P3 BRA `(.L_x_1) ;  /* 0x0000001000003947 */ /* 0x000fec0003800000 */
[----:B------:R-:W1:Y:S01]  /*0100*/  LDC.64 R10, c[0x0][0x210] ;  /* 0x00008400ff0a7b82 */ /* 0x000e620000000a00 */
[----:B------:R-:W-:Y:S01]  /*0110*/  IADD3 R27, R0, 0x8, RZ ;  /* 0x00000008001b7810 */ /* 0x000fe20007ffe0ff */
[----:B------:R-:W-:Y:S02]  /*0120*/  ULDC.64 UR8, c[0x0][0x228] ;  /* 0x00008a0000087ab9 */ /* 0x000fe40000000a00 */
[----:B------:R-:W-:-:S04]  /*0130*/  IADD3 R18, P0, R4, UR8, RZ ;  /* 0x0000000804127c10 */ /* 0x000fc8000ff1e0ff */
[----:B------:R-:W2:Y:S01]  /*0140*/  LDC.64 R12, c[0x0][0x218] ;  /* 0x00008600ff0c7b82 */ /* 0x000ea20000000a00 */
[----:B------:R-:W-:-:S05]  /*0150*/  IADD3.X R19, RZ, UR9, RZ, P0, !PT ;  /* 0x00000009ff137c10 */ /* 0x000fca00087fe4ff */
[----:B------:R-:W3:Y:S02]  /*0160*/  LDG.E.EL.U16 R2, desc[UR4][R18.64] ;  /* 0x0000000412027981 */ /* 0x000ee4000c2e1500 */
[----:B------:R-:W4:Y:S02]  /*0170*/  LDC.64 R14, c[0x0][0x220] ;  /* 0x00008800ff0e7b82 */ /* 0x000f240000000a00 */
[----:B------:R-:W5:Y:S06]  /*0180*/  LDG.E.EL.U16 R7, desc[UR4][R18.64+0x10] ;  /* 0x0000100412077981 */ /* 0x000f6c000c2e1500 */
[----:B------:R-:W4:Y:S01]  /*0190*/  LDC.64 R16, c[0x0][0x230] ;  /* 0x00008c00ff107b82 */ /* 0x000f220000000a00 */
[----:B-1----:R-:W-:-:S04]  /*01a0*/  IMAD.WIDE R28, R27, 0x2, R10 ;  /* 0x000000021b1c7825 */ /* 0x002fc800078e020a */
[C---:B------:R-:W-:Y:S02]  /*01b0*/  IMAD.WIDE R24, R0.reuse, 0x2, R10 ;  /* 0x0000000200187825 */ /* 0x040fe400078e020a */
[----:B------:R-:W3:Y:S02]  /*01c0*/  LDG.E.EL.U16 R28, desc[UR4][R28.64] ;  /* 0x000000041c1c7981 */ /* 0x000ee4000c2e1500 */
[--C-:B--2---:R-:W-:Y:S02]  /*01d0*/  IMAD.WIDE R8, R27, 0x2, R12.reuse ;  /* 0x000000021b087825 */ /* 0x104fe400078e020c */
[----:B------:R-:W2:Y:S02]  /*01e0*/  LDG.E.EL.U16 R22, desc[UR4][R24.64] ;  /* 0x0000000418167981 */ /* 0x000ea4000c2e1500 */
[C---:B------:R-:W-:Y:S02]  /*01f0*/  IMAD.WIDE R20, R0.reuse, 0x2, R12 ;  /* 0x0000000200147825 */ /* 0x040fe400078e020c */
[----:B------:R4:W2:Y:S04]  /*0200*/  LDG.E.EL.U16 R29, desc[UR4][R8.64] ;  /* 0x00000004081d7981 */ /* 0x0008a8000c2e1500 */
[----:B------:R1:W2:Y:S01]  /*0210*/  LDG.E.EL.U16 R23, desc[UR4][R20.64] ;  /* 0x0000000414177981 */ /* 0x0002a2000c2e1500 */
[----:B----4-:R-:W-:-:S04]  /*0220*/  IMAD.WIDE R8, R0, 0x2, R14 ;  /* 0x0000000200087825 */ /* 0x010fc800078e020e */
[C---:B-1----:R-:W-:Y:S02]  /*0230*/  IMAD.WIDE R20, R27.reuse, 0x2, R14 ;  /* 0x000000021b147825 */ /* 0x042fe400078e020e */
[----:B------:R-:W4:Y:S02]  /*0240*/  LDG.E.EL.U16 R8, desc[UR4][R8.64] ;  /* 0x0000000408087981 */ /* 0x000f24000c2e1500 */
[--C-:B0-----:R-:W-:Y:S02]  /*0250*/  IMAD.WIDE R24, R0, 0x2, R16.reuse ;  /* 0x0000000200187825 */ /* 0x101fe400078e0210 */
[----:B------:R-:W4:Y:S02]  /*0260*/  LDG.E.EL.U16 R20, desc[UR4][R20.64] ;  /* 0x0000000414147981 */ /* 0x000f24000c2e1500 */
[----:B------:R-:W-:Y:S02]  /*0270*/  IMAD.WIDE R26, R27, 0x2, R16 ;  /* 0x000000021b1a7825 */ /* 0x000fe400078e0210 */
[----:B------:R-:W4:Y:S04]  /*0280*/  LDG.E.EL.U16 R24, desc[UR4][R24.64] ;  /* 0x0000000418187981 */ /* 0x000f28000c2e1500 */
[----:B------:R-:W4:Y:S01]  /*0290*/  LDG.E.EL.U16 R26, desc[UR4][R26.64] ;  /* 0x000000041a1a7981 */ /* 0x000f22000c2e1500 */
[----:B-----5:R-:W-:-:S02]  /*02a0*/  HADD2.F32 R7, -RZ, R7.H0_H0 ;  /* 0x20000007ff077230 */ /* 0x020fc40000004100 */
[----:B---3--:R-:W-:Y:S02]  /*02b0*/  HADD2.F32 R28, -RZ, R28.H0_H0 ;  /* 0x2000001cff1c7230 */ /* 0x008fe40000004100 */
[----:B--2---:R-:W-:Y:S02]  /*02c0*/  HADD2.F32 R22, -RZ, R22.H0_H0 ;  /* 0x20000016ff167230 */ /* 0x004fe40000004100 */
[----:B------:R-:W-:Y:S02]  /*02d0*/  HADD2.F32 R29, -RZ, R29.H0_H0 ;  /* 0x2000001dff1d7230 */ /* 0x000fe40000004100 */
[----:B------:R-:W-:-:S03]  /*02e0*/  HADD2.F32 R23, -RZ, R23.H0_H0 ;  /* 0x20000017ff177230 */ /* 0x000fc60000004100 */
[----:B------:R-:W-:Y:S02]  /*02f0*/  FADD R29, R28, R29 ;  /* 0x0000001d1c1d7221 */ /* 0x000fe40000000000 */
[----:B------:R-:W-:Y:S01]  /*0300*/  FADD R22, R22, R23 ;  /* 0x0000001716167221 */ /* 0x000fe20000000000 */
[----:B----4-:R-:W-:Y:S02]  /*0310*/  HADD2.F32 R9, -RZ, R8.H0_H0 ;  /* 0x20000008ff097230 */ /* 0x010fe40000004100 */
[----:B------:R-:W-:Y:S02]  /*0320*/  HADD2.F32 R8, -RZ, R2.H0_H0 ;  /* 0x20000002ff087230 */ /* 0x000fe40000004100 */
[----:B------:R-:W-:Y:S02]  /*0330*/  HADD2.F32 R20, -RZ, R20.H0_H0 ;  /* 0x20000014ff147230 */ /* 0x000fe40000004100 */
[----:B------:R-:W-:Y:S01]  /*0340*/  FADD R9, R9, R22 ;  /* 0x0000001609097221 */ /* 0x000fe20000000000 */
[----:B------:R-:W-:-:S02]  /*0350*/  HADD2.F32 R2, -RZ, R24.H0_H0 ;  /* 0x20000018ff027230 */ /* 0x000fc40000004100 */
[----:B------:R-:W-:Y:S01]  /*0360*/  FADD R20, R20, R29 ;  /* 0x0000001d14147221 */ /* 0x000fe20000000000 */
[----:B------:R-:W-:-:S03]  /*0370*/  FMUL R9, R8, R9 ;  /* 0x0000000908097220 */ /* 0x000fc60000400000 */
[----:B------:R-:W-:Y:S01]  /*0380*/  FMUL R20, R7, R20 ;  /* 0x0000001407147220 */ /* 0x000fe20000400000 */
[----:B------:R-:W-:Y:S02]  /*0390*/  HADD2.F32 R7, -RZ, R26.H0_H0 ;  /* 0x2000001aff077230 */ /* 0x000fe40000004100 */
[----:B------:R-:W-:Y:S01]  /*03a0*/  FFMA R28, R2, R9, RZ ;  /* 0x00000009021c7223 */ /* 0x000fe200000000ff */
[----:B------:R-:W-:Y:S01]  /*03b0*/  IADD3 R2, P0, R18, 0x20, RZ ;  /* 0x0000002012027810 */ /* 0x000fe20007f1e0ff */
[----:B------:R-:W-:Y:S01]  /*03c0*/  HFMA2.MMA R9, -RZ, RZ, 0, 4.76837158203125e-07 ;  /* 0x00000008ff097435 */ /* 0x000fe200000001ff */
[----:B------:R-:W-:Y:S01]  /*03d0*/  MOV R8, RZ ;  /* 0x000000ff00087202 */ /* 0x000fe20000000f00 */
[----:B------:R-:W-:Y:S01]  /*03e0*/  FFMA R28, R7, R20, R28 ;  /* 0x00000014071c7223 */ /* 0x000fe2000000001c */
[----:B------:R-:W-:-:S09]  /*03f0*/  IADD3.X R7, RZ, R19, RZ, P0, !PT ;  /* 0x00000013ff077210 */ /* 0x000fd200007fe4ff */
.L_x_2:
[----:B------:R-:W-:-:S04]  /*0400*/  IADD3 R25, R9, 0x8, RZ ;  /* 0x0000000809197810 */ /* 0x000fc80007ffe0ff */
[----:B------:R-:W-:-:S05]  /*0410*/  LOP3.LUT R25, R0, R25, RZ, 0xfc, !PT ;  /* 0x0000001900197212 */ /* 0x000fca00078efcff */
[----:B------:R-:W-:-:S04]  /*0420*/  IMAD.WIDE R22, R25, 0x2, R10 ;  /* 0x0000000219167825 */ /* 0x000fc800078e020a */
[C---:B------:R-:W-:Y:S02]  /*0430*/  IMAD.WIDE R18, R25.reuse, 0x2, R12 ;  /* 0x0000000219127825 */ /* 0x040fe400078e020c */
[----:B------:R-:W2:Y:S04]  /*0440*/  LDG.E.EL.U16 R22, desc[UR4][R22.64] ;  /* 0x0000000416167981 */ /* 0x000ea8000c2e1500 */
[----:B------:R0:W3:Y:S01]  /*0450*/  LDG.E.EL.U16 R23, desc[UR4][R18.64] ;  /* 0x0000000412177981 */ /* 0x0000e2000c2e1500 */
[----:B------:R-:W-:-:S05]  /*0460*/  IMAD.WIDE R26, R25, 0x2, R14 ;  /* 0x00000002191a7825 */ /* 0x000fca00078e020e */
[----:B------:R1:W4:Y:S01]  /*0470*/  LDG.E.EL.U16 R20, desc[UR4][R26.64] ;  /* 0x000000041a147981 */ /* 0x000322000c2e1500 */
[----:B0-----:R-:W-:Y:S02]  /*0480*/  MOV R18, R2 ;  /* 0x0000000200127202 */ /* 0x001fe40000000f00 */
[----:B------:R-:W-:Y:S01]  /*0490*/  MOV R19, R7 ;  /* 0x0000000700137202 */ /* 0x000fe20000000f00 */
[----:B------:R-:W-:-:S04]  /*04a0*/  IMAD.WIDE R24, R25, 0x2, R16 ;  /* 0x0000000219187825 */ /* 0x000fc800078e0210 */
[----:B------:R-:W5:Y:S01]  /*04b0*/  LDG.E.EL.U16 R2, desc[UR4][R18.64] ;  /* 0x0000000412027981 */ /* 0x000f62000c2e1500 */
[----:B------:R-:W-:-:S03]  /*04c0*/  IADD3 R21, R9, 0x10, RZ ;  /* 0x0000001009157810 */ /* 0x000fc60007ffe0ff */
[----:B------:R3:W5:Y:S01]  /*04d0*/  LDG.E.EL.U16 R7, desc[UR4][R24.64] ;  /* 0x0000000418077981 */ /* 0x000762000c2e1500 */
[----:B------:R-:W-:-:S05]  /*04e0*/  LOP3.LUT R21, R0, R21, RZ, 0xfc, !PT ;  /* 0x0000001500157212 */ /* 0x000fca00078efcff */
[----:B-1----:R-:W-:-:S04]  /*04f0*/  IMAD.WIDE R26, R21, 0x2, R12 ;  /* 0x00000002151a7825 */ /* 0x002fc800078e020c */
[----:B--2---:R-:W-:Y:S02]  /*0500*/  HADD2.F32 R29, -RZ, R22.H0_H0 ;  /* 0x20000016ff1d7230 */ /* 0x004fe40000004100 */
[----:B---3--:R-:W-:Y:S02]  /*0510*/  HADD2.F32 R24, -RZ, R23.H0_H0 ;  /* 0x20000017ff187230 */ /* 0x008fe40000004100 */
[----:B------:R-:W-:-:S04]  /*0520*/  IMAD.WIDE R22, R21, 0x2, R10 ;  /* 0x0000000215167825 */ /* 0x000fc800078e020a */
[----:B------:R-:W-:Y:S01]  /*0530*/  FADD R29, R29, R24 ;  /* 0x000000181d1d7221 */ /* 0x000fe20000000000 */
[----:B------:R-:W-:Y:S01]  /*0540*/  IMAD.WIDE R24, R21, 0x2, R14 ;  /* 0x0000000215187825 */ /* 0x000fe200078e020e */
[----:B------:R-:W2:Y:S05]  /*0550*/  LDG.E.EL.U16 R22, desc[UR4][R22.64] ;  /* 0x0000000416167981 */ /* 0x000eaa000c2e1500 */
[----:B------:R-:W3:Y:S04]  /*0560*/  LDG.E.EL.U16 R24, desc[UR4][R24.64] ;  /* 0x0000000418187981 */ /* 0x000ee8000c2e1500 */
[----:B------:R0:W3:Y:S01]  /*0570*/  LDG.E.EL.U16 R23, desc[UR4][R26.64] ;  /* 0x000000041a177981 */ /* 0x0000e2000c2e1500 */
[----:B----4-:R-:W-:-:S02]  /*0580*/  HADD2.F32 R20, -RZ, R20.H0_H0 ;  /* 0x20000014ff147230 */ /* 0x010fc40000004100 */
[----:B-----5:R-:W-:-:S03]  /*0590*/  HADD2.F32 R2, -RZ, R2.H0_H0 ;  /* 0x20000002ff027230 */ /* 0x020fc60000004100 */
[----:B------:R-:W-:Y:S01]  /*05a0*/  FADD R29, R20, R29 ;  /* 0x0000001d141d7221 */ /* 0x000fe20000000000 */
[----:B------:R-:W-:-:S03]  /*05b0*/  HADD2.F32 R7, -RZ, R7.H0_H0 ;  /* 0x20000007ff077230 */ /* 0x000fc60000004100 */
[----:B------:R-:W-:Y:S01]  /*05c0*/  FMUL R2, R2, R29 ;  /* 0x0000001d02027220 */ /* 0x000fe20000400000 */
[----:B------:R-:W-:-:S04]  /*05d0*/  IMAD.WIDE R20, R21, 0x2, R16 ;  /* 0x0000000215147825 */ /* 0x000fc800078e0210 */
[----:B------:R-:W-:Y:S02]  /*05e0*/  FFMA R28, R7, R2, R28 ;  /* 0x00000002071c7223 */ /* 0x000fe4000000001c */
[----:B------:R-:W4:Y:S01]  /*05f0*/  LDG.E.EL.U16 R2, desc[UR4][R18.64+0x10] ;  /* 0x0000100412027981 */ /* 0x000f22000c2e1500 */
[----:B0-----:R-:W-:-:S03]  /*0600*/  IADD3 R27, R9, 0x18, RZ ;  /* 0x00000018091b7810 */ /* 0x001fc60007ffe0ff */
[----:B------:R0:W5:Y:S01]  /*0610*/  LDG.E.EL.U16 R7, desc[UR4][R20.64] ;  /* 0x0000000414077981 */ /* 0x000162000c2e1500 */
[----:B------:R-:W-:-:S05]  /*0620*/  LOP3.LUT R27, R0, R27, RZ, 0xfc, !PT ;  /* 0x0000001b001b7212 */ /* 0x000fca00078efcff */
[----:B0-----:R-:W-:-:S04]  /*0630*/  IMAD.WIDE R20, R27, 0x2, R12 ;  /* 0x000000021b147825 */ /* 0x001fc800078e020c */
[----:B--2---:R-:W-:Y:S02]  /*0640*/  HADD2.F32 R26, -RZ, R22.H0_H0 ;  /* 0x20000016ff1a7230 */ /* 0x004fe40000004100 */
[----:B---3--:R-:W-:Y:S02]  /*0650*/  HADD2.F32 R24, -RZ, R24.H0_H0 ;  /* 0x20000018ff187230 */ /* 0x008fe40000004100 */
[----:B------:R-:W-:Y:S02]  /*0660*/  HADD2.F32 R25, -RZ, R23.H0_H0 ;  /* 0x20000017ff197230 */ /* 0x000fe40000004100 */
[----:B------:R-:W-:-:S04]  /*0670*/  IMAD.WIDE R22, R27, 0x2, R10 ;  /* 0x000000021b167825 */ /* 0x000fc800078e020a */
[----:B------:R-:W-:Y:S02]  /*0680*/  FADD R25, R26, R25 ;  /* 0x000000191a197221 */ /* 0x000fe40000000000 */
[----:B------:R-:W2:Y:S02]  /*0690*/  LDG.E.EL.U16 R22, desc[UR4][R22.64] ;  /* 0x0000000416167981 */ /* 0x000ea4000c2e1500 */
[----:B------:R-:W-:Y:S01]  /*06a0*/  FADD R29, R24, R25 ;  /* 0x00000019181d7221 */ /* 0x000fe20000000000 */
[----:B------:R-:W-:Y:S01]  /*06b0*/  IMAD.WIDE R24, R27, 0x2, R14 ;  /* 0x000000021b187825 */ /* 0x000fe200078e020e */
[----:B------:R-:W3:Y:S04]  /*06c0*/  LDG.E.EL.U16 R23, desc[UR4][R20.64] ;  /* 0x0000000414177981 */ /* 0x000ee8000c2e1500 */
[----:B------:R-:W3:Y:S01]  /*06d0*/  LDG.E.EL.U16 R20, desc[UR4][R24.64] ;  /* 0x0000000418147981 */ /* 0x000ee2000c2e1500 */
[----:B----4-:R-:W-:-:S02]  /*06e0*/  HADD2.F32 R2, -RZ, R2.H0_H0 ;  /* 0x20000002ff027230 */ /* 0x010fc40000004100 */
[----:B-----5:R-:W-:-:S03]  /*06f0*/  HADD2.F32 R7, -RZ, R7.H0_H0 ;  /* 0x20000007ff077230 */ /* 0x020fc60000004100 */
[----:B------:R-:W-:Y:S01]  /*0700*/  FMUL R2, R2, R29 ;  /* 0x0000001d02027220 */ /* 0x000fe20000400000 */
[----:B------:R-:W-:-:S04]  /*0710*/  IMAD.WIDE R26, R27, 0x2, R16 ;  /* 0x000000021b1a7825 */ /* 0x000fc800078e0210 */
[----:B------:R-:W-:Y:S02]  /*0720*/  FFMA R28, R7, R2, R28 ;  /* 0x00000002071c7223 */ /* 0x000fe4000000001c */
[----:B------:R-:W4:Y:S01]  /*0730*/  LDG.E.EL.U16 R2, desc[UR4][R18.64+0x20] ;  /* 0x0000200412027981 */ /* 0x000f22000c2e1500 */
[----:B------:R-:W-:-:S03]  /*0740*/  IADD3 R7, R9, 0x20, RZ ;  /* 0x0000002009077810 */ /* 0x000fc60007ffe0ff */
[----:B------:R0:W5:Y:S01]  /*0750*/  LDG.E.EL.U16 R21, desc[UR4][R26.64] ;  /* 0x000000041a157981 */ /* 0x000162000c2e1500 */
[----:B------:R-:W-:-:S05]  /*0760*/  LOP3.LUT R7, R0, R7, RZ, 0xfc, !PT ;  /* 0x0000000700077212 */ /* 0x000fca00078efcff */
[----:B0-----:R-:W-:-:S04]  /*0770*/  IMAD.WIDE R26, R7, 0x2, R14 ;  /* 0x00000002071a7825 */ /* 0x001fc800078e020e */
[----:B--2---:R-:W-:Y:S02]  /*0780*/  HADD2.F32 R29, -RZ, R22.H0_H0 ;  /* 0x20000016ff1d7230 */ /* 0x004fe40000004100 */
[----:B---3--:R-:W-:Y:S02]  /*0790*/  HADD2.F32 R24, -RZ, R23.H0_H0 ;  /* 0x20000017ff187230 */ /* 0x008fe40000004100 */
[----:B------:R-:W-:-:S04]  /*07a0*/  IMAD.WIDE R22, R7, 0x2, R10 ;  /* 0x0000000207167825 */ /* 0x000fc800078e020a */
[----:B------:R-:W-:Y:S01]  /*07b0*/  FADD R29, R29, R24 ;  /* 0x000000181d1d7221 */ /* 0x000fe20000000000 */
[----:B------:R-:W-:Y:S01]  /*07c0*/  IMAD.WIDE R24, R7, 0x2, R12 ;  /* 0x0000000207187825 */ /* 0x000fe200078e020c */
[----:B------:R-:W2:Y:S03]  /*07d0*/  LDG.E.EL.U16 R22, desc[UR4][R22.64] ;  /* 0x0000000416167981 */ /* 0x000ea6000c2e1500 */
[----:B------:R-:W-:-:S05]  /*07e0*/  HADD2.F32 R20, -RZ, R20.H0_H0 ;  /* 0x20000014ff147230 */ /* 0x000fca0000004100 */
[----:B------:R-:W-:Y:S02]  /*07f0*/  FADD R29, R20, R29 ;  /* 0x0000001d141d7221 */ /* 0x000fe40000000000 */
[----:B------:R-:W3:Y:S04]  /*0800*/  LDG.E.EL.U16 R20, desc[UR4][R26.64] ;  /* 0x000000041a147981 */ /* 0x000ee8000c2e1500 */
[----:B------:R0:W3:Y:S01]  /*0810*/  LDG.E.EL.U16 R23, desc[UR4][R24.64] ;  /* 0x0000000418177981 */ /* 0x0000e2000c2e1500 */
[----:B----4-:R-:W-:Y:S02]  /*0820*/  HADD2.F32 R2, -RZ, R2.H0_H0 ;  /* 0x20000002ff027230 */ /* 0x010fe40000004100 */
[----:B-----5:R-:W-:-:S03]  /*0830*/  HADD2.F32 R21, -RZ, R21.H0_H0 ;  /* 0x20000015ff157230 */ /* 0x020fc60000004100 */
[----:B------:R-:W-:-:S04]  /*0840*/  FMUL R2, R2, R29 ;  /* 0x0000001d02027220 */ /* 0x000fc80000400000 */
[----:B------:R-:W-:Y:S01]  /*0850*/  FFMA R28, R21, R2, R28 ;  /* 0x00000002151c7223 */ /* 0x000fe2000000001c */
[----:B------:R-:W-:Y:S01]  /*0860*/  IADD3 R21, R9, 0x28, RZ ;  /* 0x0000002809157810 */ /* 0x000fe20007ffe0ff */
[----:B------:R-:W4:Y:S01]  /*0870*/  LDG.E.EL.U16 R2, desc[UR4][R18.64+0x30] ;  /* 0x0000300412027981 */ /* 0x000f22000c2e1500 */
[----:B0-----:R-:W-:Y:S02]  /*0880*/  IMAD.WIDE R24, R7, 0x2, R16 ;  /* 0x0000000207187825 */ /* 0x001fe400078e0210 */
[----:B------:R-:W-:-:S03]  /*0890*/  LOP3.LUT R7, R0, R21, RZ, 0xfc, !PT ;  /* 0x0000001500077212 */ /* 0x000fc600078efcff */
[----:B------:R0:W5:Y:S02]  /*08a0*/  LDG.E.EL.U16 R21, desc[UR4][R24.64] ;  /* 0x0000000418157981 */ /* 0x000164000c2e1500 */
        /* <DEDUP_REMOVED lines=8> */
[----:B------:R-:W-:-:S05]  /*0930*/  IMAD.WIDE R26, R7, 0x2, R14 ;  /* 0x00000002071a7825 */ /* 0x000fca00078e020e */
[----:B------:R-:W3:Y:S04]  /*0940*/  LDG.E.EL.U16 R20, desc[UR4][R26.64] ;  /* 0x000000041a147981 */ /* 0x000ee8000c2e1500 */
[----:B------:R0:W3:Y:S01]  /*0950*/  LDG.E.EL.U16 R23, desc[UR4][R24.64] ;  /* 0x0000000418177981 */ /* 0x0000e2000c2e1500 */
[----:B----4-:R-:W-:Y:S02]  /*0960*/  HADD2.F32 R2, -RZ, R2.H0_H0 ;  /* 0x20000002ff027230 */ /* 0x010fe40000004100 */
[----:B-----5:R-:W-:-:S03]  /*0970*/  HADD2.F32 R21, -RZ, R21.H0_H0 ;  /* 0x20000015ff157230 */ /* 0x020fc60000004100 */
[----:B------:R-:W-:-:S04]  /*0980*/  FMUL R2, R2, R29 ;  /* 0x0000001d02027220 */ /* 0x000fc80000400000 */
[----:B------:R-:W-:Y:S01]  /*0990*/  FFMA R28, R21, R2, R28 ;  /* 0x00000002151c7223 */ /* 0x000fe2000000001c */
[----:B0-----:R-:W-:Y:S01]  /*09a0*/  IMAD.WIDE R24, R7, 0x2, R16 ;  /* 0x0000000207187825 */ /* 0x001fe200078e0210 */
[----:B------:R-:W4:Y:S01]  /*09b0*/  LDG.E.EL.U16 R2, desc[UR4][R18.64+0x40] ;  /* 0x0000400412027981 */ /* 0x000f22000c2e1500 */
[----:B------:R-:W-:-:S03]  /*09c0*/  IADD3 R21, R9, 0x30, RZ ;  /* 0x0000003009157810 */ /* 0x000fc60007ffe0ff */
        /* <DEDUP_REMOVED lines=10> */
[----:B------:R-:W-:-:S06]  /*0a70*/  IMAD.WIDE R26, R21, 0x2, R14 ;  /* 0x00000002151a7825 */ /* 0x000fcc00078e020e */
[----:B------:R-:W3:Y:S04]  /*0a80*/  LDG.E.EL.U16 R26, desc[UR4][R26.64] ;  /* 0x000000041a1a7981 */ /* 0x000ee8000c2e1500 */
[----:B------:R2:W3:Y:S01]  /*0a90*/  LDG.E.EL.U16 R23, desc[UR4][R24.64] ;  /* 0x0000000418177981 */ /* 0x0004e2000c2e1500 */
[----:B----4-:R-:W-:Y:S02]  /*0aa0*/  HADD2.F32 R2, -RZ, R2.H0_H0 ;  /* 0x20000002ff027230 */ /* 0x010fe40000004100 */
[----:B-----5:R-:W-:-:S03]  /*0ab0*/  HADD2.F32 R7, -RZ, R7.H0_H0 ;  /* 0x20000007ff077230 */ /* 0x020fc60000004100 */
[----:B------:R-:W-:-:S04]  /*0ac0*/  FMUL R2, R2, R29 ;  /* 0x0000001d02027220 */ /* 0x000fc80000400000 */
[----:B------:R-:W-:Y:S01]  /*0ad0*/  FFMA R28, R7, R2, R28 ;  /* 0x00000002071c7223 */ /* 0x000fe2000000001c */
[----:B------:R-:W-:Y:S01]  /*0ae0*/  IADD3 R7, R9, 0x38, RZ ;  /* 0x0000003809077810 */ /* 0x000fe20007ffe0ff */
[----:B------:R-:W-:-:S03]  /*0af0*/  IMAD.WIDE R20, R21, 0x2, R16 ;  /* 0x0000000215147825 */ /* 0x000fc600078e0210 */
[----:B------:R-:W-:Y:S02]  /*0b00*/  LOP3.LUT R2, R0, R7, RZ, 0xfc, !PT ;  /* 0x0000000700027212 */ /* 0x000fe400078efcff */
[----:B------:R-:W4:Y:S04]  /*0b10*/  LDG.E.EL.U16 R7, desc[UR4][R18.64+0x50] ;  /* 0x0000500412077981 */ /* 0x000f28000c2e1500 */
[----:B------:R-:W5:Y:S01]  /*0b20*/  LDG.E.EL.U16 R20, desc[UR4][R20.64] ;  /* 0x0000000414147981 */ /* 0x000f62000c2e1500 */
[----:B--2---:R-:W-:Y:S02]  /*0b30*/  HADD2.F32 R24, -RZ, R22.H0_H0 ;  /* 0x20000016ff187230 */ /* 0x004fe40000004100 */
[----:B---3--:R-:W-:Y:S02]  /*0b40*/  HADD2.F32 R26, -RZ, R26.H0_H0 ;  /* 0x2000001aff1a7230 */ /* 0x008fe40000004100 */
[----:B------:R-:W-:-:S02]  /*0b50*/  HADD2.F32 R27, -RZ, R23.H0_H0 ;  /* 0x20000017ff1b7230 */ /* 0x000fc40000004100 */
[----:B------:R-:W-:-:S04]  /*0b60*/  IMAD.WIDE R22, R2, 0x2, R10 ;  /* 0x0000000202167825 */ /* 0x000fc800078e020a */
[----:B------:R-:W-:Y:S01]  /*0b70*/  FADD R27, R24, R27 ;  /* 0x0000001b181b7221 */ /* 0x000fe20000000000 */
[----:B------:R-:W-:Y:S01]  /*0b80*/  IMAD.WIDE R24, R2, 0x2, R12 ;  /* 0x0000000202187825 */ /* 0x000fe200078e020c */
[----:B------:R-:W2:Y:S03]  /*0b90*/  LDG.E.EL.U16 R22, desc[UR4][R22.64] ;  /* 0x0000000416167981 */ /* 0x000ea6000c2e1500 */
[----:B------:R-:W-:Y:S01]  /*0ba0*/  FADD R29, R26, R27 ;  /* 0x0000001b1a1d7221 */ /* 0x000fe20000000000 */
[----:B------:R-:W-:Y:S01]  /*0bb0*/  IMAD.WIDE R26, R2, 0x2, R14 ;  /* 0x00000002021a7825 */ /* 0x000fe200078e020e */
[----:B------:R-:W3:Y:S05]  /*0bc0*/  LDG.E.EL.U16 R24, desc[UR4][R24.64] ;  /* 0x0000000418187981 */ /* 0x000eea000c2e1500 */
[----:B------:R-:W3:Y:S01]  /*0bd0*/  LDG.E.EL.U16 R26, desc[UR4][R26.64] ;  /* 0x000000041a1a7981 */ /* 0x000ee2000c2e1500 */
[----:B----4-:R-:W-:-:S05]  /*0be0*/  HADD2.F32 R7, -RZ, R7.H0_H0 ;  /* 0x20000007ff077230 */ /* 0x010fca0000004100 */
[----:B------:R-:W-:Y:S01]  /*0bf0*/  FMUL R29, R7, R29 ;  /* 0x0000001d071d7220 */ /* 0x000fe20000400000 */
[----:B-----5:R-:W-:-:S05]  /*0c00*/  HADD2.F32 R7, -RZ, R20.H0_H0 ;  /* 0x20000014ff077230 */ /* 0x020fca0000004100 */
[----:B------:R-:W-:Y:S01]  /*0c10*/  FFMA R28, R7, R29, R28 ;  /* 0x0000001d071c7223 */ /* 0x000fe2000000001c */
[----:B------:R-:W-:Y:S01]  /*0c20*/  IADD3 R7, R9, 0x40, RZ ;  /* 0x0000004009077810 */ /* 0x000fe20007ffe0ff */
[----:B------:R-:W-:Y:S02]  /*0c30*/  IMAD.WIDE R20, R2, 0x2, R16 ;  /* 0x0000000202147825 */ /* 0x000fe400078e0210 */
[----:B------:R-:W4:Y:S01]  /*0c40*/  LDG.E.EL.U16 R2, desc[UR4][R18.64+0x60] ;  /* 0x0000600412027981 */ /* 0x000f22000c2e1500 */
[----:B------:R-:W-:-:S03]  /*0c50*/  LOP3.LUT R7, R0, R7, RZ, 0xfc, !PT ;  /* 0x0000000700077212 */ /* 0x000fc600078efcff */
[----:B------:R-:W5:Y:S01]  /*0c60*/  LDG.E.EL.U16 R20, desc[UR4][R20.64] ;  /* 0x0000000414147981 */ /* 0x000f62000c2e1500 */
[----:B--2---:R-:W-:Y:S02]  /*0c70*/  HADD2.F32 R22, -RZ, R22.H0_H0 ;  /* 0x20000016ff167230 */ /* 0x004fe40000004100 */
[----:B---3--:R-:W-:Y:S02]  /*0c80*/  HADD2.F32 R29, -RZ, R24.H0_H0 ;  /* 0x20000018ff1d7230 */ /* 0x008fe40000004100 */
[----:B------:R-:W-:-:S04]  /*0c90*/  IMAD.WIDE R24, R7, 0x2, R12 ;  /* 0x0000000207187825 */ /* 0x000fc800078e020c */
[----:B------:R-:W-:Y:S01]  /*0ca0*/  FADD R29, R22, R29 ;  /* 0x0000001d161d7221 */ /* 0x000fe20000000000 */
[----:B------:R-:W-:Y:S02]  /*0cb0*/  HADD2.F32 R26, -RZ, R26.H0_H0 ;  /* 0x2000001aff1a7230 */ /* 0x000fe40000004100 */
[C---:B------:R-:W-:Y:S01]  /*0cc0*/  IMAD.WIDE R22, R7.reuse, 0x2, R10 ;  /* 0x0000000207167825 */ /* 0x040fe200078e020a */
[----:B------:R0:W2:Y:S03]  /*0cd0*/  LDG.E.EL.U16 R24, desc[UR4][R24.64] ;  /* 0x0000000418187981 */ /* 0x0000a6000c2e1500 */
[----:B------:R-:W-:Y:S01]  /*0ce0*/  FADD R29, R26, R29 ;  /* 0x0000001d1a1d7221 */ /* 0x000fe20000000000 */
[----:B------:R-:W-:Y:S01]  /*0cf0*/  IMAD.WIDE R26, R7, 0x2, R14 ;  /* 0x00000002071a7825 */ /* 0x000fe200078e020e */
[----:B------:R2:W3:Y:S05]  /*0d00*/  LDG.E.EL.U16 R22, desc[UR4][R22.64] ;  /* 0x0000000416167981 */ /* 0x0004ea000c2e1500 */
[----:B------:R-:W3:Y:S01]  /*0d10*/  LDG.E.EL.U16 R26, desc[UR4][R26.64] ;  /* 0x000000041a1a7981 */ /* 0x000ee2000c2e1500 */
[----:B----4-:R-:W-:-:S02]  /*0d20*/  HADD2.F32 R2, -RZ, R2.H0_H0 ;  /* 0x20000002ff027230 */ /* 0x010fc40000004100 */
[----:B-----5:R-:W-:-:S03]  /*0d30*/  HADD2.F32 R21, -RZ, R20.H0_H0 ;  /* 0x20000014ff157230 */ /* 0x020fc60000004100 */
[----:B------:R-:W-:Y:S01]  /*0d40*/  FMUL R2, R2, R29 ;  /* 0x0000001d02027220 */ /* 0x000fe20000400000 */
[----:B------:R-:W-:-:S03]  /*0d50*/  IADD3 R29, R9, 0x48, RZ ;  /* 0x00000048091d7810 */ /* 0x000fc60007ffe0ff */
[----:B------:R-:W-:Y:S01]  /*0d60*/  FFMA R2, R21, R2, R28 ;  /* 0x0000000215027223 */ /* 0x000fe2000000001c */
[----:B0-----:R-:W-:Y:S01]  /*0d70*/  LOP3.LUT R25, R0, R29, RZ, 0xfc, !PT ;  /* 0x0000001d00197212 */ /* 0x001fe200078efcff */
[----:B------:R-:W-:-:S06]  /*0d80*/  IMAD.WIDE R20, R7, 0x2, R16 ;  /* 0x0000000207147825 */ /* 0x000fcc00078e0210 */
[----:B------:R0:W4:Y:S01]  /*0d90*/  LDG.E.EL.U16 R20, desc[UR4][R20.64] ;  /* 0x0000000414147981 */ /* 0x000122000c2e1500 */
[----:B--2---:R-:W-:-:S03]  /*0da0*/  HADD2.F32 R23, -RZ, R24.H0_H0 ;  /* 0x20000018ff177230 */ /* 0x004fc60000004100 */
[----:B------:R-:W2:Y:S01]  /*0db0*/  LDG.E.EL.U16 R24, desc[UR4][R18.64+0x70] ;  /* 0x0000700412187981 */ /* 0x000ea2000c2e1500 */
[----:B---3--:R-:W-:Y:S02]  /*0dc0*/  HADD2.F32 R22, -RZ, R22.H0_H0 ;  /* 0x20000016ff167230 */ /* 0x008fe40000004100 */
[----:B------:R-:W-:-:S03]  /*0dd0*/  HADD2.F32 R28, -RZ, R26.H0_H0 ;  /* 0x2000001aff1c7230 */ /* 0x000fc60000004100 */
[----:B------:R-:W-:Y:S01]  /*0de0*/  FADD R7, R22, R23 ;  /* 0x0000001716077221 */ /* 0x000fe20000000000 */
[----:B------:R-:W-:-:S04]  /*0df0*/  IMAD.WIDE R22, R25, 0x2, R10 ;  /* 0x0000000219167825 */ /* 0x000fc800078e020a */
[----:B------:R-:W-:-:S04]  /*0e00*/  IMAD.WIDE R26, R25, 0x2, R12 ;  /* 0x00000002191a7825 */ /* 0x000fc800078e020c */
[----:B0-----:R-:W-:Y:S01]  /*0e10*/  FADD R21, R28, R7 ;  /* 0x000000071c157221 */ /* 0x001fe20000000000 */
[----:B------:R-:W3:Y:S01]  /*0e20*/  LDG.E.EL.U16 R22, desc[UR4][R22.64] ;  /* 0x0000000416167981 */ /* 0x000ee2000c2e1500 */
[----:B------:R-:W-:-:S03]  /*0e30*/  IMAD.WIDE R28, R25, 0x2, R14 ;  /* 0x00000002191c7825 */ /* 0x000fc600078e020e */
[----:B------:R-:W5:Y:S04]  /*0e40*/  LDG.E.EL.U16 R26, desc[UR4][R26.64] ;  /* 0x000000041a1a7981 */ /* 0x000f68000c2e1500 */
[----:B------:R0:W5:Y:S04]  /*0e50*/  LDG.E.EL.U16 R28, desc[UR4][R28.64] ;  /* 0x000000041c1c7981 */ /* 0x000168000c2e1500 */
[----:B------:R-:W5:Y:S01]  /*0e60*/  LDG.E.EL.U16 R7, desc[UR4][R18.64+0x80] ;  /* 0x0000800412077981 */ /* 0x000f62000c2e1500 */
[----:B------:R-:W-:-:S04]  /*0e70*/  IADD3 R9, P0, R9, 0x50, RZ ;  /* 0x0000005009097810 */ /* 0x000fc80007f1e0ff */
[----:B0-----:R-:W-:Y:S01]  /*0e80*/  LOP3.LUT R29, R0, R9, RZ, 0xfc, !PT ;  /* 0x00000009001d7212 */ /* 0x001fe200078efcff */
[----:B--2---:R-:W-:-:S05]  /*0e90*/  HADD2.F32 R24, -RZ, R24.H0_H0 ;  /* 0x20000018ff187230 */ /* 0x004fca0000004100 */
[----:B------:R-:W-:Y:S01]  /*0ea0*/  FMUL R24, R24, R21 ;  /* 0x0000001518187220 */ /* 0x000fe20000400000 */
[----:B----4-:R-:W-:Y:S02]  /*0eb0*/  HADD2.F32 R21, -RZ, R20.H0_H0 ;  /* 0x20000014ff157230 */ /* 0x010fe40000004100 */
[----:B---3--:R-:W-:Y:S02]  /*0ec0*/  HADD2.F32 R22, -RZ, R22.H0_H0 ;  /* 0x20000016ff167230 */ /* 0x008fe40000004100 */
[----:B-----5:R-:W-:Y:S02]  /*0ed0*/  HADD2.F32 R23, -RZ, R26.H0_H0 ;  /* 0x2000001aff177230 */ /* 0x020fe40000004100 */
[----:B------:R-:W-:Y:S01]  /*0ee0*/  FFMA R2, R21, R24, R2 ;  /* 0x0000001815027223 */ /* 0x000fe20000000002 */
[----:B------:R-:W-:Y:S02]  /*0ef0*/  HADD2.F32 R28, -RZ, R28.H0_H0 ;  /* 0x2000001cff1c7230 */ /* 0x000fe40000004100 */
[----:B------:R-:W-:Y:S01]  /*0f00*/  FADD R23, R22, R23 ;  /* 0x0000001716177221 */ /* 0x000fe20000000000 */
[----:B------:R-:W-:-:S04]  /*0f10*/  IMAD.WIDE R24, R25, 0x2, R16 ;  /* 0x0000000219187825 */ /* 0x000fc800078e0210 */
[----:B------:R-:W-:Y:S01]  /*0f20*/  FADD R28, R28, R23 ;  /* 0x000000171c1c7221 */ /* 0x000fe20000000000 */
[C---:B------:R-:W-:Y:S01]  /*0f30*/  IMAD.WIDE R20, R29.reuse, 0x2, R10 ;  /* 0x000000021d147825 */ /* 0x040fe200078e020a */
[----:B------:R-:W2:Y:S03]  /*0f40*/  LDG.E.EL.U16 R24, desc[UR4][R24.64] ;  /* 0x0000000418187981 */ /* 0x000ea6000c2e1500 */
[C---:B------:R-:W-:Y:S02]  /*0f50*/  IMAD.WIDE R22, R29.reuse, 0x2, R12 ;  /* 0x000000021d167825 */ /* 0x040fe400078e020c */
[----:B------:R0:W3:Y:S02]  /*0f60*/  LDG.E.EL.U16 R20, desc[UR4][R20.64] ;  /* 0x0000000414147981 */ /* 0x0000e4000c2e1500 */
[----:B------:R-:W-:Y:S02]  /*0f70*/  IMAD.WIDE R26, R29, 0x2, R14 ;  /* 0x000000021d1a7825 */ /* 0x000fe400078e020e */
[----:B------:R2:W4:Y:S02]  /*0f80*/  LDG.E.EL.U16 R22, desc[UR4][R22.64] ;  /* 0x0000000416167981 */ /* 0x000524000c2e1500 */
[----:B------:R-:W-:-:S02]  /*0f90*/  HADD2.F32 R7, -RZ, R7.H0_H0 ;  /* 0x20000007ff077230 */ /* 0x000fc40000004100 */
[----:B------:R-:W5:Y:S03]  /*0fa0*/  LDG.E.EL.U16 R26, desc[UR4][R26.64] ;  /* 0x000000041a1a7981 */ /* 0x000f66000c2e1500 */
[----:B0-----:R-:W-:Y:S01]  /*0fb0*/  FMUL R21, R7, R28 ;  /* 0x0000001c07157220 */ /* 0x001fe20000400000 */
[----:B------:R-:W-:Y:S01]  /*0fc0*/  IMAD.WIDE R28, R29, 0x2, R16 ;  /* 0x000000021d1c7825 */ /* 0x000fe200078e0210 */
[----:B------:R-:W5:Y:S05]  /*0fd0*/  LDG.E.EL.U16 R7, desc[UR4][R18.64+0x90] ;  /* 0x0000900412077981 */ /* 0x000f6a000c2e1500 */
[----:B------:R-:W5:Y:S01]  /*0fe0*/  LDG.E.EL.U16 R28, desc[UR4][R28.64] ;  /* 0x000000041c1c7981 */ /* 0x000f62000c2e1500 */
[----:B------:R-:W-:-:S02]  /*0ff0*/  IADD3.X R8, RZ, R8, RZ, P0, !PT ;  /* 0x00000008ff087210 */ /* 0x000fc400007fe4ff */
[----:B------:R-:W-:-:S04]  /*1000*/  ISETP.GE.U32.AND P0, PT, R9, 0xff8, PT ;  /* 0x00000ff80900780c */ /* 0x000fc80003f06070 */
[----:B------:R-:W-:Y:S01]  /*1010*/  ISETP.GE.U32.AND.EX P0, PT, R8, RZ, PT, P0 ;  /* 0x000000ff0800720c */ /* 0x000fe20003f06100 */
[----:B--2---:R-:W-:Y:S02]  /*1020*/  HADD2.F32 R23, -RZ, R24.H0_H0 ;  /* 0x20000018ff177230 */ /* 0x004fe40000004100 */
[----:B---3--:R-:W-:-:S03]  /*1030*/  HADD2.F32 R24, -RZ, R20.H0_H0 ;  /* 0x20000014ff187230 */ /* 0x008fc60000004100 */
[----:B------:R-:W-:Y:S01]  /*1040*/  FFMA R21, R23, R21, R2 ;  /* 0x0000001517157223 */ /* 0x000fe20000000002 */
[----:B----4-:R-:W-:Y:S02]  /*1050*/  HADD2.F32 R25, -RZ, R22.H0_H0 ;  /* 0x20000016ff197230 */ /* 0x010fe40000004100 */
[----:B-----5:R-:W-:-:S03]  /*1060*/  HADD2.F32 R2, -RZ, R26.H0_H0 ;  /* 0x2000001aff027230 */ /* 0x020fc60000004100 */
[----:B------:R-:W-:Y:S01]  /*1070*/  FADD R25, R24, R25 ;  /* 0x0000001918197221 */ /* 0x000fe20000000000 */
[----:B------:R-:W-:-:S03]  /*1080*/  HADD2.F32 R7, -RZ, R7.H0_H0 ;  /* 0x20000007ff077230 */ /* 0x000fc60000004100 */
[----:B------:R-:W-:Y:S01]  /*1090*/  FADD R20, R2, R25 ;  /* 0x0000001902147221 */ /* 0x000fe20000000000 */
[----:B------:R-:W-:Y:S01]  /*10a0*/  IADD3 R2, P1, R18, 0xa0, RZ ;  /* 0x000000a012027810 */ /* 0x000fe20007f3e0ff */
[----:B------:R-:W-:Y:S02]  /*10b0*/  HADD2.F32 R28, -RZ, R28.H0_H0 ;  /* 0x2000001cff1c7230 */ /* 0x000fe40000004100 */
[----:B------:R-:W-:Y:S01]  /*10c0*/  FMUL R20, R7, R20 ;  /* 0x0000001407147220 */ /* 0x000fe20000400000 */
[----:B------:R-:W-:-:S03]  /*10d0*/  IADD3.X R7, RZ, R19, RZ, P1, !PT ;  /* 0x00000013ff077210 */ /* 0x000fc60000ffe4ff */
[----:B------:R-:W-:Y:S01]  /*10e0*/  FFMA R28, R28, R20, R21 ;  /* 0x000000141c1c7223 */ /* 0x000fe20000000015 */
[----:B------:R-:W-:Y:S06]  /*10f0*/  @!P0 BRA `(.L_x_2) ;  /* 0xfffffff000c08947 */ /* 0x000fec000383ffff */
.L_x_1:
[----:B------:R-:W-:Y:S05]  /*1100*/  BSYNC B0 ;  /* 0x0000000000007941 */ /* 0x000fea0003800000 */
.L_x_0:
[----:B------:R-:W1:Y:S01]  /*1110*/  LDC.64 R10, c[0x0][0x238] ;  /* 0x00008e00ff0a7b82 */ /* 0x000e620000000a00 */
[----:B------:R-:W-:-:S07]  /*1120*/  CS2R R8, SRZ ;  /* 0x0000000000087805 */ /* 0x000fce000001ff00 */
[----:B------:R-:W2:Y:S01]  /*1130*/  LDC.64 R12, c[0x0][0x248] ;  /* 0x00009200ff0c7b82 */ /* 0x000ea20000000a00 */
[----:B------:R-:W-:Y:S01]  /*1140*/  HFMA2.MMA R2, -RZ, RZ, 0, 0 ;  /* 0x00000000ff027435 */ /* 0x000fe200000001ff */
[----:B------:R-:W3:Y:S01]  /*1150*/  SHFL.BFLY PT, R7, R28, 0x4, 0x1f ;  /* 0x0c801f001c077f89 */ /* 0x000ee200000e0000 */
[----:B------:R-:W-:Y:S01]  /*1160*/  LOP3.LUT P0, RZ, R5, 0x20, RZ, 0xc0, !PT ;  /* 0x0000002005ff7812 */ /* 0x000fe2000780c0ff */
[----:B------:R-:W-:-:S04]  /*1170*/  ULDC.64 UR8, c[0x0][0x228] ;  /* 0x00008a0000087ab9 */ /* 0x000fc80000000a00 */
[----:B------:R-:W4:Y:S01]  /*1180*/  LDC.64 R16, c[0x0][0x230] ;  /* 0x00008c00ff107b82 */ /* 0x000f220000000a00 */
[----:B-1----:R-:W-:-:S05]  /*1190*/  IMAD.WIDE R10, R6, 0x8, R10 ;  /* 0x00000008060a7825 */ /* 0x002fca00078e020a */
[----:B------:R1:W5:Y:S01]  /*11a0*/  @!P3 LDG.E.EL.64 R8, desc[UR4][R10.64] ;  /* 0x000000040a08b981 */ /* 0x000362000c2e1b00 */
[----:B--2---:R-:W-:-:S05]  /*11b0*/  IMAD.WIDE R12, R6, 0x4, R12 ;  /* 0x00000004060c7825 */ /* 0x004fca00078e020c */
[----:B------:R2:W4:Y:S01]  /*11c0*/  @!P3 LDG.E.EL R2, desc[UR4][R12.64] ;  /* 0x000000040c02b981 */ /* 0x000522000c2e1900 */
[----:B---3--:R-:W-:Y:S01]  /*11d0*/  FADD R7, R7, R28 ;  /* 0x0000001c07077221 */ /* 0x008fe20000000000 */
[----:B-1----:R-:W1:Y:S01]  /*11e0*/  LDC.64 R10, c[0x0][0x210] ;  /* 0x00008400ff0a7b82 */ /* 0x002e620000000a00 */
[----:B------:R-:W-:Y:S02]  /*11f0*/  SHF.L.U32 R5, R3, 0x2, RZ ;  /* 0x0000000203057819 */ /* 0x000fe400000006ff */
[----:B------:R-:W-:Y:S01]  /*1200*/  ISETP.LT.AND P0, PT, R6, UR6, !P0 ;  /* 0x0000000606007c0c */ /* 0x000fe2000c701270 */
[----:B------:R-:W3:Y:S01]  /*1210*/  SHFL.BFLY PT, R14, R7, 0x2, 0x1f ;  /* 0x0c401f00070e7f89 */ /* 0x000ee200000e0000 */
[----:B------:R-:W-:Y:S01]  /*1220*/  ULDC.64 UR6, c[0x0][0x250] ;  /* 0x0000940000067ab9 */ /* 0x000fe20000000a00 */
[----:B------:R-:W-:Y:S02]  /*1230*/  IADD3 R4, P4, R4, UR8, RZ ;  /* 0x0000000804047c10 */ /* 0x000fe4000ff9e0ff */
[----:B--2---:R-:W1:Y:S01]  /*1240*/  LDC.64 R12, c[0x0][0x218] ;  /* 0x00008600ff0c7b82 */ /* 0x004e620000000a00 */
[----:B------:R-:W-:Y:S01]  /*1250*/  MOV R26, 0xffffffff ;  /* 0xffffffff001a7802 */ /* 0x000fe20000000f00 */
[----:B---3--:R-:W-:-:S05]  /*1260*/  FADD R18, R7, R14 ;  /* 0x0000000e07127221 */ /* 0x008fca0000000000 */
[----:B------:R-:W2:Y:S02]  /*1270*/  SHFL.BFLY PT, R15, R18, 0x1, 0x1f ;  /* 0x0c201f00120f7f89 */ /* 0x000ea400000e0000 */
[----:B--2---:R-:W-:Y:S02]  /*1280*/  FADD R23, R18, R15 ;  /* 0x0000000f12177221 */ /* 0x004fe40000000000 */
[----:B------:R-:W1:Y:S08]  /*1290*/  LDC.64 R14, c[0x0][0x220] ;  /* 0x00008800ff0e7b82 */ /* 0x000e700000000a00 */
[----:B------:R-:W1:Y:S01]  /*12a0*/  LDC.64 R18, c[0x0][0x240] ;  /* 0x00009000ff127b82 */ /* 0x000e620000000a00 */
[----:B-----5:R-:W-:-:S02]  /*12b0*/  ISETP.GE.AND P1, PT, R9, RZ, PT ;  /* 0x000000ff0900720c */ /* 0x020fc40003f26270 */
[----:B------:R-:W-:-:S04]  /*12c0*/  IADD3 R21, P2, R8, 0x1f500, RZ ;  /* 0x0001f50008157810 */ /* 0x000fc80007f5e0ff */
[----:B------:R-:W-:Y:S01]  /*12d0*/  SEL R21, R21, R8, !P1 ;  /* 0x0000000815157207 */ /* 0x000fe20004800000 */
[-C--:B----4-:R-:W-:Y:S01]  /*12e0*/  FMUL R3, R2, R2.reuse ;  /* 0x0000000202037220 */ /* 0x090fe20000400000 */
[----:B------:R-:W-:Y:S02]  /*12f0*/  IADD3.X R7, RZ, R9, RZ, P2, !PT ;  /* 0x00000009ff077210 */ /* 0x000fe400017fe4ff */
[----:B------:R-:W-:Y:S01]  /*1300*/  SHF.L.U32 R6, R21, 0xe, RZ ;  /* 0x0000000e15067819 */ /* 0x000fe200000006ff */
[----:B------:R-:W-:Y:S01]  /*1310*/  FMUL R20, R3, R2 ;  /* 0x0000000203147220 */ /* 0x000fe20000400000 */
[----:B------:R-:W-:Y:S01]  /*1320*/  SEL R22, R7, R9, !P1 ;  /* 0x0000000907167207 */ /* 0x000fe20004800000 */
[----:B------:R-:W-:Y:S01]  /*1330*/  FMUL R3, R23, 0.5 ;  /* 0x3f00000017037820 */ /* 0x000fe20000400000 */
[----:B------:R-:W-:Y:S02]  /*1340*/  LOP3.LUT R5, R6, R5, RZ, 0xfc, !PT ;  /* 0x0000000506057212 */ /* 0x000fe400078efcff */
[----:B------:R-:W-:Y:S01]  /*1350*/  ISETP.GT.U32.AND P1, PT, R21, 0x1f4ff, PT ;  /* 0x0001f4ff1500780c */ /* 0x000fe20003f24070 */
[----:B------:R-:W-:Y:S01]  /*1360*/  FMUL R20, R3, R20 ;  /* 0x0000001403147220 */ /* 0x000fe20000400000 */
[----:B------:R-:W-:-:S02]  /*1370*/  SHF.L.U64.HI R7, R21, 0xe, R22 ;  /* 0x0000000e15077819 */ /* 0x000fc40000010216 */
[----:B------:R-:W-:Y:S01]  /*1380*/  IADD3 R6, P2, R5, UR6, RZ ;  /* 0x0000000605067c10 */ /* 0x000fe2000ff5e0ff */
[----:B------:R-:W-:Y:S01]  /*1390*/  FMUL R27, R20, 0.000244140625 ;  /* 0x39800000141b7820 */ /* 0x000fe20000400000 */
[----:B------:R-:W-:Y:S02]  /*13a0*/  ISETP.GT.U32.AND.EX P1, PT, R22, RZ, !P3, P1 ;  /* 0x000000ff1600720c */ /* 0x000fe40005f24110 */
[----:B------:R-:W-:Y:S02]  /*13b0*/  IADD3.X R5, RZ, UR9, RZ, P4, !PT ;  /* 0x00000009ff057c10 */ /* 0x000fe4000a7fe4ff */
[----:B------:R-:W-:Y:S02]  /*13c0*/  IADD3.X R7, R7, UR7, RZ, P2, !PT ;  /* 0x0000000707077c10 */ /* 0x000fe400097fe4ff */
[----:B01----:R-:W-:-:S07]  /*13d0*/  MOV R3, 0xfffffff8 ;  /* 0xfffffff800037802 */ /* 0x003fce0000000f00 */
.L_x_6:
[----:B------:R-:W-:Y:S05]  /*13e0*/  @P1 BRA `(.L_x_3) ;  /* 0x0000000000c41947 */ /* 0x000fea0003800000 */
[----:B------:R-:W-:Y:S02]  /*13f0*/  IADD3 R3, P4, R3, 0x8, RZ ;  /* 0x0000000803037810 */ /* 0x000fe40007f9e0ff */
[----:B------:R-:W-:Y:S02]  /*1400*/  PRMT R24, RZ, 0x7610, R24 ;  /* 0x00007610ff187816 */ /* 0x000fe40000000018 */
[----:B------:R-:W-:Y:S02]  /*1410*/  LOP3.LUT R29, R0, R3, RZ, 0xfc, !PT ;  /* 0x00000003001d7212 */ /* 0x000fe400078efcff */
[----:B------:R-:W-:-:S03]  /*1420*/  PRMT R25, RZ, 0x7610, R25 ;  /* 0x00007610ff197816 */ /* 0x000fc60000000019 */
[----:B------:R-:W-:-:S04]  /*1430*/  IMAD.WIDE R20, R29, 0x2, R10 ;  /* 0x000000021d147825 */ /* 0x000fc800078e020a */
[----:B------:R-:W-:Y:S01]  /*1440*/  IMAD.WIDE R22, R29, 0x2, R12 ;  /* 0x000000021d167825 */ /* 0x000fe200078e020c */
[----:B------:R-:W2:Y:S04]  /*1450*/  @!P3 LDG.E.EF.U16 R24, desc[UR4][R20.64] ;  /* 0x000000041418b981 */ /* 0x000ea8000c0e1500 */
[----:B------:R-:W3:Y:S01]  /*1460*/  @!P3 LDG.E.EF.U16 R25, desc[UR4][R22.64] ;  /* 0x000000041619b981 */ /* 0x000ee2000c0e1500 */
[----:B------:R-:W-:-:S03]  /*1470*/  PRMT R28, RZ, 0x7610, R28 ;  /* 0x00007610ff1c7816 */ /* 0x000fc6000000001c */
[----:B------:R-:W4:Y:S01]  /*1480*/  LDG.E.EL.U16 R23, desc[UR4][R4.64] ;  /* 0x0000000404177981 */ /* 0x000f22000c2e1500 */
[----:B--2---:R-:W-:Y:S02]  /*1490*/  HADD2.F32 R24, -RZ, R24.H0_H0 ;  /* 0x20000018ff187230 */ /* 0x004fe40000004100 */
[----:B---3--:R-:W-:-:S05]  /*14a0*/  HADD2.F32 R25, -RZ, R25.H0_H0 ;  /* 0x20000019ff197230 */ /* 0x008fca0000004100 */
[----:B------:R-:W-:Y:S01]  /*14b0*/  FADD R22, R24, R25 ;  /* 0x0000001918167221 */ /* 0x000fe20000000000 */
[----:B------:R-:W-:-:S05]  /*14c0*/  IMAD.WIDE R24, R29, 0x2, R14 ;  /* 0x000000021d187825 */ /* 0x000fca00078e020e */
[----:B------:R0:W2:Y:S01]  /*14d0*/  @!P3 LDG.E.EF.U16 R28, desc[UR4][R24.64] ;  /* 0x00000004181cb981 */ /* 0x0000a2000c0e1500 */
[----:B------:R-:W-:-:S04]  /*14e0*/  IMAD.WIDE R20, R29, 0x2, R18 ;  /* 0x000000021d147825 */ /* 0x000fc800078e0212 */
[----:B----4-:R-:W-:Y:S01]  /*14f0*/  HADD2.F32 R23, -RZ, R23.H0_H0 ;  /* 0x20000017ff177230 */ /* 0x010fe20000004100 */
[----:B0-----:R-:W-:Y:S01]  /*1500*/  PRMT R24, RZ, 0x7610, R24 ;  /* 0x00007610ff187816 */ /* 0x001fe20000000018 */
[----:B--2---:R-:W-:-:S05]  /*1510*/  HADD2.F32 R28, -RZ, R28.H0_H0 ;  /* 0x2000001cff1c7230 */ /* 0x004fca0000004100 */
[--C-:B------:R-:W-:Y:S01]  /*1520*/  FADD R22, R22, R28.reuse ;  /* 0x0000001c16167221 */ /* 0x100fe20000000000 */
[----:B------:R-:W-:-:S06]  /*1530*/  PRMT R28, RZ, 0x7610, R28 ;  /* 0x00007610ff1c7816 */ /* 0x000fcc000000001c */
[----:B------:R0:W2:Y:S02]  /*1540*/  @!P3 LDG.E.EF.U16 R28, desc[UR4][R20.64] ;  /* 0x00000004141cb981 */ /* 0x0000a4000c0e1500 */
[----:B0-----:R-:W-:Y:S01]  /*1550*/  FMUL R21, R22, R23 ;  /* 0x0000001716157220 */ /* 0x001fe20000400000 */
[----:B------:R-:W-:-:S05]  /*1560*/  IMAD.WIDE R22, R29, 0x2, R16 ;  /* 0x000000021d167825 */ /* 0x000fca00078e0210 */
[----:B------:R-:W3:Y:S01]  /*1570*/  @!P3 LDG.E.EF.U16 R24, desc[UR4][R22.64] ;  /* 0x000000041618b981 */ /* 0x000ee2000c0e1500 */
[----:B------:R-:W-:Y:S05]  /*1580*/  WARPSYNC.ALL ;  /* 0x0000000000007948 */ /* 0x000fea0003800000 */
[----:B------:R-:W-:Y:S01]  /*1590*/  BAR.SYNC.DEFER_BLOCKING 0x0 ;  /* 0x0000000000007b1d */ /* 0x000fe20000010000 */
[----:B------:R-:W-:-:S04]  /*15a0*/  ISETP.NE.U32.AND P2, PT, R8, -0x1, PT ;  /* 0xffffffff0800780c */ /* 0x000fc80003f45070 */
[----:B------:R-:W-:Y:S01]  /*15b0*/  ISETP.NE.AND.EX P2, PT, R9, -0x1, PT, P2 ;  /* 0xffffffff0900780c */ /* 0x000fe20003f45320 */
[----:B------:R-:W-:Y:S01]  /*15c0*/  BSSY B0, `(.L_x_4) ;  /* 0x000000b000007945 */ /* 0x000fe20003800000 */
[----:B------:R-:W-:Y:S01]  /*15d0*/  IADD3.X R26, RZ, R26, RZ, P4, !PT ;  /* 0x0000001aff1a7210 */ /* 0x000fe200027fe4ff */
[----:B--2---:R-:W-:Y:S02]  /*15e0*/  HADD2.F32 R28, -RZ, R28.H0_H0 ;  /* 0x2000001cff1c7230 */ /* 0x004fe40000004100 */
[----:B---3--:R-:W-:-:S05]  /*15f0*/  HADD2.F32 R24, -RZ, R24.H0_H0 ;  /* 0x20000018ff187230 */ /* 0x008fca0000004100 */
[----:B------:R-:W-:-:S04]  /*1600*/  FADD R24, R24, R24 ;  /* 0x0000001818187221 */ /* 0x000fc80000000000 */
[----:B------:R-:W-:-:S04]  /*1610*/  FMUL R24, R27, R24 ;  /* 0x000000181b187220 */ /* 0x000fc80000400000 */
[----:B------:R-:W-:-:S04]  /*1620*/  FFMA R21, R21, R2, -R24 ;  /* 0x0000000215157223 */ /* 0x000fc80000000818 */
[----:B------:R-:W-:-:S05]  /*1630*/  FADD R21, R21, R28 ;  /* 0x0000001c15157221 */ /* 0x000fca0000000000 */
[----:B------:R-:W-:Y:S01]  /*1640*/  FSEL R21, R21, RZ, P2 ;  /* 0x000000ff15157208 */ /* 0x000fe20001000000 */
[----:B------:R-:W-:Y:S06]  /*1650*/  @!P0 BRA `(.L_x_5) ;  /* 0x0000000000048947 */ /* 0x000fec0003800000 */
[----:B------:R0:W-:Y:S02]  /*1660*/  REDG.E.ADD.F32.FTZ.RN.STRONG.GPU desc[UR4][R6.64], R21 ;  /* 0x00000015060079a6 */ /* 0x0001e4000c10f384 */
.L_x_5:
[----:B------:R-:W-:Y:S05]  /*1670*/  BSYNC B0 ;  /* 0x0000000000007941 */ /* 0x000fea0003800000 */
.L_x_4:
[----:B------:R-:W-:Y:S02]  /*1680*/  ISETP.GE.U32.AND P2, PT, R3, 0xff8, PT ;  /* 0x00000ff80300780c */ /* 0x000fe40003f46070 */
[----:B0-----:R-:W-:Y:S02]  /*1690*/  IADD3 R6, P4, R6, 0x20, RZ ;  /* 0x0000002006067810 */ /* 0x001fe40007f9e0ff */
[----:B------:R-:W-:Y:S02]  /*16a0*/  ISETP.GE.U32.AND.EX P2, PT, R26, RZ, PT, P2 ;  /* 0x000000ff1a00720c */ /* 0x000fe40003f46120 */
[----:B------:R-:W-:Y:S02]  /*16b0*/  IADD3 R4, P5, R4, 0x10, RZ ;  /* 0x0000001004047810 */ /* 0x000fe40007fbe0ff */
[----:B------:R-:W-:Y:S02]  /*16c0*/  IADD3.X R7, RZ, R7, RZ, P4, !PT ;  /* 0x00000007ff077210 */ /* 0x000fe400027fe4ff */
[----:B------:R-:W-:-:S07]  /*16d0*/  IADD3.X R5, RZ, R5, RZ, P5, !PT ;  /* 0x00000005ff057210 */ /* 0x000fce0002ffe4ff */
[----:B------:R-:W-:Y:S05]  /*16e0*/  @!P2 BRA `(.L_x_6) ;  /* 0xfffffffc003ca947 */ /* 0x000fea000383ffff */
[----:B------:R-:W-:Y:S05]  /*16f0*/  EXIT ;  /* 0x000000000000794d */ /* 0x000fea0003800000 */
.L_x_3:
[----:B------:R-:W-:Y:S01]  /*1700*/  MOV R0, 0x0 ;  /* 0x0000000000007802 */ /* 0x000fe20000000f00 */
[----:B------:R-:W-:Y:S01]  /*1710*/  ULDC.64 UR6, c[0x4][0x18] ;  /* 0x0100060000067ab9 */ /* 0x000fe20000000a00 */
[----:B------:R-:W-:Y:S01]  /*1720*/  ULDC.64 UR8, c[0x4][0x8] ;  /* 0x0100020000087ab9 */ /* 0x000fe20000000a00 */
[----:B------:R-:W-:Y:S01]  /*1730*/  MOV R4, UR6 ;  /* 0x0000000600047c02 */ /* 0x000fe20008000f00 */
[----:B------:R0:W1:Y:S01]  /*1740*/  LDC.64 R2, c[0x4][R0] ;  /* 0x0100000000027b82 */ /* 0x0000620000000a00 */
[----:B------:R-:W-:Y:S01]  /*1750*/  MOV R5, UR7 ;  /* 0x0000000700057c02 */ /* 0x000fe20008000f00 */
[----:B------:R-:W-:Y:S01]  /*1760*/  ULDC.64 UR6, c[0x4][0x10] ;  /* 0x0100040000067ab9 */ /* 0x000fe20000000a00 */
[----:B------:R-:W-:Y:S01]  /*1770*/  HFMA2.MMA R8, -RZ, RZ, 0, 5.4836273193359375e-06 ;  /* 0x0000005cff087435 */ /* 0x000fe200000001ff */
[----:B------:R-:W-:Y:S01]  /*1780*/  MOV R6, UR6 ;  /* 0x0000000600067c02 */ /* 0x000fe20008000f00 */
[----:B------:R-:W-:Y:S01]  /*1790*/  HFMA2.MMA R13, -RZ, RZ, 0, 0 ;  /* 0x00000000ff0d7435 */ /* 0x000fe200000001ff */
[----:B0-----:R-:W-:-:S10]  /*17a0*/  MOV R7, UR7 ;  /* 0x0000000700077c02 */ /* 0x001fd40008000f00 */
[----:B------:R-:W-:Y:S02]  /*17b0*/  LEPC R20, `(.L_x_7) ;  /* 0x000000004014794e */ /* 0x000fe40000000000 */
[----:B------:R-:W-:Y:S02]  /*17c0*/  MOV R10, UR8 ;  /* 0x00000008000a7c02 */ /* 0x000fe40008000f00 */
[----:B------:R-:W-:Y:S02]  /*17d0*/  MOV R11, UR9 ;  /* 0x00000009000b7c02 */ /* 0x000fe40008000f00 */
[----:B------:R-:W-:-:S07]  /*17e0*/  MOV R12, 0x1 ;  /* 0x00000001000c7802 */ /* 0x000fce0000000f00 */
[----:B-1----:R-:W-:Y:S05]  /*17f0*/  CALL.ABS.NOINC R2 ;  /* 0x0000000002007343 */ /* 0x002fea0003c00000 */
.L_x_7:
[----:B------:R-:W-:Y:S05]  /*1800*/  BRA `(.L_x_7) ;  /* 0xfffffffc00fc7947 */ /* 0x000fea000383ffff */
.L_x_8:
[----:B------:R-:W-:-:S00]  /*1810*/  BRA `(.L_x_8) ;  /* 0xfffffffc00fc7947 */ /* 0x000fc0000383ffff */
[----:B------:R-:W-:-:S00]  /*1820*/  NOP ;  /* 0x0000000000007918 */ /* 0x000fc00000000000 */
        /* <DEDUP_REMOVED lines=13> */
.L_x_9:


//--------------------- .nv.global.init           --------------------------
	.section	.nv.global.init,"aw",@progbits
.nv.global.init:
	.type		assertFunc_0,@object
	.size		assertFunc_0,(assertMessage_0 - assertFunc_0)
assertFunc_0:
        /*0000*/ 	.byte	0x75, 0x6e, 0x6b, 0x6e, 0x6f, 0x77, 0x6e, 0x00
	.type		assertMessage_0,@object
	.size		assertMessage_0,(assertFile_0 - assertMessage_0)
assertMessage_0:
        /*0008*/ 	.byte	0x69, 0x6e, 0x64, 0x65, 0x78, 0x20, 0x6f, 0x75, 0x74, 0x20, 0x6f, 0x66, 0x20, 0x62, 0x6f, 0x75
        /*0018*/ 	.byte	0x6e, 0x64, 0x73, 0x3a, 0x20, 0x30, 0x20, 0x3c, 0x3d, 0x20, 0x74, 0x6d, 0x70, 0x34, 0x39, 0x20
        /*0028*/ 	.byte	0x3c, 0x20, 0x31, 0x32, 0x38, 0x32, 0x35, 0x36, 0x00
	.type		assertFile_0,@object
	.size		assertFile_0,(.L_1 - assertFile_0)
assertFile_0:
        /*0031*/ 	.byte	0x2f, 0x74, 0x6d, 0x70, 0x2f, 0x74, 0x6f, 0x72, 0x63, 0x68, 0x69, 0x6e, 0x64, 0x75, 0x63, 0x74
        /*0041*/ 	.byte	0x6f, 0x72, 0x5f, 0x72, 0x6f, 0x6f, 0x74, 0x2f, 0x72, 0x6e, 0x2f, 0x63, 0x72, 0x6e, 0x77, 0x68
        /*0051*/ 	.byte	0x66, 0x78, 0x62, 0x37, 0x7a, 0x66, 0x78, 0x66, 0x77, 0x77, 0x72, 0x69, 0x6e, 0x37, 0x68, 0x34
        /*0061*/ 	.byte	0x6b, 0x6b, 0x63, 0x35, 0x6a, 0x73, 0x66, 0x64, 0x6a, 0x33, 0x75, 0x36, 0x6d, 0x73, 0x37, 0x6f
        /*0071*/ 	.byte	0x6d, 0x76, 0x65, 0x6b, 0x62, 0x6e, 0x6d, 0x36, 0x6f, 0x68, 0x77, 0x74, 0x36, 0x63, 0x35, 0x2e
        /*0081*/ 	.byte	0x70, 0x79, 0x00
.L_1:


//--------------------- .nv.constant0.triton_red_fused__to_copy_add_div_embedding_dense_backward_mul_pow_sum_13 --------------------------
	.section	.nv.constant0.triton_red_fused__to_copy_add_div_embedding_dense_backward_mul_pow_sum_13,"a",@progbits
	.sectionflags	@""
	.align	4
.nv.constant0.triton_red_fused__to_copy_add_div_embedding_dense_backward_mul_pow_sum_13:
	.zero		616


//--------------------- SYMBOLS --------------------------

	.type		__assertfail,@function
